	.headerflags	@"EF_CUDA_TEXMODE_UNIFIED EF_CUDA_64BIT_ADDRESS EF_CUDA_ACCELERATORS EF_CUDA_SM90 EF_CUDA_VIRTUAL_SM(EF_CUDA_SM90)"
	.elftype	@"ET_EXEC"


//--------------------- .nv.info                  --------------------------
	.section	.nv.info,"",@"SHT_CUDA_INFO"
	.align	4


	//----- nvinfo : EIATTR_REGCOUNT
	.align		4
        /*0000*/ 	.byte	0x04, 0x2f
        /*0002*/ 	.short	(.L_1 - .L_0)
	.align		4
.L_0:
        /*0004*/ 	.word	index@(triton_poi_fused_convolution_leaky_relu_1)
        /*0008*/ 	.word	0x0000000e


	//----- nvinfo : EIATTR_MIN_STACK_SIZE
	.align		4
.L_1:
        /*000c*/ 	.byte	0x04, 0x12
        /*000e*/ 	.short	(.L_3 - .L_2)
	.align		4
.L_2:
        /*0010*/ 	.word	index@(triton_poi_fused_convolution_leaky_relu_1)
        /*0014*/ 	.word	0x00000000


	//----- nvinfo : EIATTR_FRAME_SIZE
	.align		4
.L_3:
        /*0018*/ 	.byte	0x04, 0x11
        /*001a*/ 	.short	(.L_5 - .L_4)
	.align		4
.L_4:
        /*001c*/ 	.word	index@(triton_poi_fused_convolution_leaky_relu_1)
        /*0020*/ 	.word	0x00000000


	//----- nvinfo : EIATTR_MIN_STACK_SIZE
	.align		4
.L_5:
        /*0024*/ 	.byte	0x04, 0x12
        /*0026*/ 	.short	(.L_7 - .L_6)
	.align		4
.L_6:
        /*0028*/ 	.word	index@(triton_poi_fused_convolution_leaky_relu_1)
        /*002c*/ 	.word	0x00000000
.L_7:


//--------------------- .nv.info.triton_poi_fused_convolution_leaky_relu_1 --------------------------
	.section	.nv.info.triton_poi_fused_convolution_leaky_relu_1,"",@"SHT_CUDA_INFO"
	.sectionflags	@""
	.align	4


	//----- nvinfo : EIATTR_CUDA_API_VERSION
	.align		4
        /*0000*/ 	.byte	0x04, 0x37
        /*0002*/ 	.short	(.L_9 - .L_8)
.L_8:
        /*0004*/ 	.word	0x0000007c


	//----- nvinfo : EIATTR_KPARAM_INFO
	.align		4
.L_9:
        /*0008*/ 	.byte	0x04, 0x17
        /*000a*/ 	.short	(.L_11 - .L_10)
.L_10:
        /*000c*/ 	.word	0x00000000
        /*0010*/ 	.short	0x0003
        /*0012*/ 	.short	0x0018
        /*0014*/ 	.byte	0x00, 0xf0, 0x11, 0x00


	//----- nvinfo : EIATTR_KPARAM_INFO
	.align		4
.L_11:
        /*0018*/ 	.byte	0x04, 0x17
        /*001a*/ 	.short	(.L_13 - .L_12)
.L_12:
        /*001c*/ 	.word	0x00000000
        /*0020*/ 	.short	0x0002
        /*0022*/ 	.short	0x0010
        /*0024*/ 	.byte	0x00, 0xf4, 0x21, 0x00


	//----- nvinfo : EIATTR_KPARAM_INFO
	.align		4
.L_13:
        /*0028*/ 	.byte	0x04, 0x17
        /*002a*/ 	.short	(.L_15 - .L_14)
.L_14:
        /*002c*/ 	.word	0x00000000
        /*0030*/ 	.short	0x0001
        /*0032*/ 	.short	0x0008
        /*0034*/ 	.byte	0x00, 0xf4, 0x21, 0x00


	//----- nvinfo : EIATTR_KPARAM_INFO
	.align		4
.L_15:
        /*0038*/ 	.byte	0x04, 0x17
        /*003a*/ 	.short	(.L_17 - .L_16)
.L_16:
        /*003c*/ 	.word	0x00000000
        /*0040*/ 	.short	0x0000
        /*0042*/ 	.short	0x0000
        /*0044*/ 	.byte	0x00, 0xf4, 0x21, 0x00


	//----- nvinfo : EIATTR_SPARSE_MMA_MASK
	.align		4
.L_17:
        /*0048*/ 	.byte	0x03, 0x50
        /*004a*/ 	.short	0x0000


	//----- nvinfo : EIATTR_MAXREG_COUNT
	.align		4
        /*004c*/ 	.byte	0x03, 0x1b
        /*004e*/ 	.short	0x00ff


	//----- nvinfo : EIATTR_EXIT_INSTR_OFFSETS
	.align		4
        /*0050*/ 	.byte	0x04, 0x1c
        /*0052*/ 	.short	(.L_19 - .L_18)


	//   ....[0]....
.L_18:
        /*0054*/ 	.word	0x000001c0


	//----- nvinfo : EIATTR_REQNTID
	.align		4
.L_19:
        /*0058*/ 	.byte	0x04, 0x10
        /*005a*/ 	.short	(.L_21 - .L_20)
.L_20:
        /*005c*/ 	.word	0x00000080
        /*0060*/ 	.word	0x00000001
        /*0064*/ 	.word	0x00000001


	//----- nvinfo : EIATTR_CBANK_PARAM_SIZE
	.align		4
.L_21:
        /*0068*/ 	.byte	0x03, 0x19
        /*006a*/ 	.short	0x001c


	//----- nvinfo : EIATTR_PARAM_CBANK
	.align		4
        /*006c*/ 	.byte	0x04, 0x0a
        /*006e*/ 	.short	(.L_23 - .L_22)
	.align		4
.L_22:
        /*0070*/ 	.word	index@(.nv.constant0.triton_poi_fused_convolution_leaky_relu_1)
        /*0074*/ 	.short	0x0210
        /*0076*/ 	.short	0x001c


	//----- nvinfo : EIATTR_SW_WAR
	.align		4
.L_23:
        /*0078*/ 	.byte	0x04, 0x36
        /*007a*/ 	.short	(.L_25 - .L_24)
.L_24:
        /*007c*/ 	.word	0x00000008
.L_25:


//--------------------- .nv.callgraph             --------------------------
	.section	.nv.callgraph,"",@"SHT_CUDA_CALLGRAPH"
	.align	4
	.sectionentsize	8
	.align		4
        /*0000*/ 	.word	0x00000000
	.align		4
        /*0004*/ 	.word	0xffffffff
	.align		4
        /*0008*/ 	.word	0x00000000
	.align		4
        /*000c*/ 	.word	0xfffffffe
	.align		4
        /*0010*/ 	.word	0x00000000
	.align		4
        /*0014*/ 	.word	0xfffffffd
	.align		4
        /*0018*/ 	.word	0x00000000
	.align		4
        /*001c*/ 	.word	0xfffffffc


//--------------------- .text.triton_poi_fused_convolution_leaky_relu_1 --------------------------
	.section	.text.triton_poi_fused_convolution_leaky_relu_1,"ax",@progbits
	.align	128
        .global         triton_poi_fused_convolution_leaky_relu_1
        .type           triton_poi_fused_convolution_leaky_relu_1,@function
        .size           triton_poi_fused_convolution_leaky_relu_1,(.L_x_1 - triton_poi_fused_convolution_leaky_relu_1)
        .other          triton_poi_fused_convolution_leaky_relu_1,@"STO_CUDA_ENTRY STV_DEFAULT"
triton_poi_fused_convolution_leaky_relu_1:
.text.triton_poi_fused_convolution_leaky_relu_1:
[----:B------:R-:W-:Y:S01]  /*0000*/  LDC R1, c[0x0][0x28] ;  /* 0x00000a00ff017b82 */ /* 0x000fe20000000800 */
[----:B------:R-:W1:Y:S07]  /*0010*/  S2R R0, SR_TID.X ;  /* 0x0000000000007919 */ /* 0x000e6e0000002100 */
[----:B------:R-:W2:Y:S01]  /*0020*/  LDC.64 R2, c[0x0][0x210] ;  /* 0x00008400ff027b82 */ /* 0x000ea20000000a00 */
[----:B------:R-:W-:Y:S01]  /*0030*/  ULDC.64 UR4, c[0x0][0x208] ;  /* 0x0000820000047ab9 */ /* 0x000fe20000000a00 */
[----:B------:R-:W-:Y:S01]  /*0040*/  ULDC.64 UR6, c[0x0][0x220] ;  /* 0x0000880000067ab9 */ /* 0x000fe20000000a00 */
[----:B------:R-:W3:Y:S01]  /*0050*/  S2R R7, SR_CTAID.X ;  /* 0x0000000000077919 */ /* 0x000ee20000002500 */
[----:B-1----:R-:W-:-:S02]  /*0060*/  LOP3.LUT R0, R0, 0x7f, RZ, 0xc0, !PT ;  /* 0x0000007f00007812 */ /* 0x002fc400078ec0ff */
[----:B---3--:R-:W-:-:S03]  /*0070*/  SHF.R.S32.HI R4, RZ, 0x18, R7 ;  /* 0x00000018ff047819 */ /* 0x008fc60000011407 */
[----:B------:R-:W-:Y:S01]  /*0080*/  IMAD R7, R7, 0x80, R0 ;  /* 0x0000008007077824 */ /* 0x000fe200078e0200 */
[----:B------:R-:W-:-:S03]  /*0090*/  SGXT R0, R4, 0x1 ;  /* 0x000000010400781a */ /* 0x000fc60000000200 */
[----:B--2---:R-:W-:Y:S01]  /*00a0*/  IMAD.WIDE R2, R7, 0x4, R2 ;  /* 0x0000000407027825 */ /* 0x004fe200078e0202 */
[----:B------:R-:W1:Y:S01]  /*00b0*/  LDC.64 R4, c[0x0][0x218] ;  /* 0x00008600ff047b82 */ /* 0x000e620000000a00 */
[----:B------:R-:W-:-:S04]  /*00c0*/  LEA.HI R0, R0, R7, RZ, 0x6 ;  /* 0x0000000700007211 */ /* 0x000fc800078f30ff */
[----:B------:R-:W-:-:S04]  /*00d0*/  SHF.R.S32.HI R0, RZ, 0x6, R0 ;  /* 0x00000006ff007819 */ /* 0x000fc80000011400 */
[----:B------:R-:W-:-:S04]  /*00e0*/  LEA.HI R6, R0, R0, RZ, 0x7 ;  /* 0x0000000000067211 */ /* 0x000fc800078f38ff */
[----:B------:R-:W-:-:S05]  /*00f0*/  LOP3.LUT R9, R6, 0xffffff80, RZ, 0xc0, !PT ;  /* 0xffffff8006097812 */ /* 0x000fca00078ec0ff */
[----:B------:R-:W-:Y:S02]  /*0100*/  IMAD.IADD R9, R0, 0x1, -R9 ;  /* 0x0000000100097824 */ /* 0x000fe400078e0a09 */
[----:B------:R-:W2:Y:S02]  /*0110*/  LDG.E R0, desc[UR4][R2.64] ;  /* 0x0000000402007981 */ /* 0x000ea4000c1e1900 */
[----:B-1----:R-:W-:-:S06]  /*0120*/  IMAD.WIDE R4, R9, 0x4, R4 ;  /* 0x0000000409047825 */ /* 0x002fcc00078e0204 */
[----:B------:R-:W2:Y:S01]  /*0130*/  LDG.E.EL R5, desc[UR4][R4.64] ;  /* 0x0000000404057981 */ /* 0x000ea2000c2e1900 */
[----:B------:R-:W-:-:S04]  /*0140*/  IADD3 R6, P1, R7, UR6, RZ ;  /* 0x0000000607067c10 */ /* 0x000fc8000ff3e0ff */
[----:B------:R-:W-:Y:S02]  /*0150*/  LEA.HI.X.SX32 R7, R7, UR7, 0x1, P1 ;  /* 0x0000000707077c11 */ /* 0x000fe400088f0eff */
[C---:B--2---:R-:W-:Y:S01]  /*0160*/  FSETP.GT.AND P0, PT, R0.reuse, -R5, PT ;  /* 0x800000050000720b */ /* 0x044fe20003f04000 */
[----:B------:R-:W-:-:S03]  /*0170*/  FADD R9, R0, R5 ;  /* 0x0000000500097221 */ /* 0x000fc60000000000 */
[----:B------:R-:W-:-:S05]  /*0180*/  SEL R11, RZ, 0x1, !P0 ;  /* 0x00000001ff0b7807 */ /* 0x000fca0004000000 */
[----:B------:R-:W-:Y:S04]  /*0190*/  STG.E.U8 desc[UR4][R6.64], R11 ;  /* 0x0000000b06007986 */ /* 0x000fe8000c101104 */
[----:B------:R-:W-:-:S05]  /*01a0*/  @!P0 FMUL R9, R9, 0.10000000149011611938 ;  /* 0x3dcccccd09098820 */ /* 0x000fca0000400000 */
[----:B------:R-:W-:Y:S01]  /*01b0*/  STG.E desc[UR4][R2.64], R9 ;  /* 0x0000000902007986 */ /* 0x000fe2000c101904 */
[----:B------:R-:W-:Y:S05]  /*01c0*/  EXIT ;  /* 0x000000000000794d */ /* 0x000fea0003800000 */
.L_x_0:
[----:B------:R-:W-:-:S00]  /*01d0*/  BRA `(.L_x_0) ;  /* 0xfffffffc00fc7947 */ /* 0x000fc0000383ffff */
[----:B------:R-:W-:-:S00]  /*01e0*/  NOP ;  /* 0x0000000000007918 */ /* 0x000fc00000000000 */
        /* <DEDUP_REMOVED lines=9> */
.L_x_1:


//--------------------- .nv.constant0.triton_poi_fused_convolution_leaky_relu_1 --------------------------
	.section	.nv.constant0.triton_poi_fused_convolution_leaky_relu_1,"a",@progbits
	.sectionflags	@""
	.align	4
.nv.constant0.triton_poi_fused_convolution_leaky_relu_1:
	.zero		556
